//
// Generated by NVIDIA NVVM Compiler
//
// Compiler Build ID: CL-36424714
// Cuda compilation tools, release 13.0, V13.0.88
// Based on NVVM 20.0.0
//

.version 9.0
.target sm_100
.address_size 64

	// .globl	_Z15MatrixMulKernelPfS_S_

.visible .entry _Z15MatrixMulKernelPfS_S_(
	.param .u64 .ptr .align 1 _Z15MatrixMulKernelPfS_S__param_0,
	.param .u64 .ptr .align 1 _Z15MatrixMulKernelPfS_S__param_1,
	.param .u64 .ptr .align 1 _Z15MatrixMulKernelPfS_S__param_2
)
{
	.reg .pred 	%p<2>;
	.reg .b32 	%r<8>;
	.reg .b32 	%f<16>;
	.reg .b64 	%rd<21>;

	ld.param.u64 	%rd8, [_Z15MatrixMulKernelPfS_S__param_0];
	ld.param.u64 	%rd9, [_Z15MatrixMulKernelPfS_S__param_1];
	ld.param.u64 	%rd7, [_Z15MatrixMulKernelPfS_S__param_2];
	cvta.to.global.u64 	%rd10, %rd9;
	cvta.to.global.u64 	%rd11, %rd8;
	mov.u32 	%r1, %tid.y;
	mov.u32 	%r2, %tid.x;
	mul.wide.u32 	%rd12, %r2, 10000;
	add.s64 	%rd13, %rd12, %rd11;
	add.s64 	%rd20, %rd13, 8;
	mul.wide.u32 	%rd14, %r1, 4;
	add.s64 	%rd15, %rd14, %rd10;
	add.s64 	%rd19, %rd15, 20000;
	mov.f32 	%f15, 0f00000000;
	mov.b32 	%r7, 0;
$L__BB0_1:
	ld.global.f32 	%f4, [%rd20+-8];
	ld.global.f32 	%f5, [%rd19+-20000];
	fma.rn.f32 	%f6, %f4, %f5, %f15;
	ld.global.f32 	%f7, [%rd20+-4];
	ld.global.f32 	%f8, [%rd19+-10000];
	fma.rn.f32 	%f9, %f7, %f8, %f6;
	ld.global.f32 	%f10, [%rd20];
	ld.global.f32 	%f11, [%rd19];
	fma.rn.f32 	%f12, %f10, %f11, %f9;
	ld.global.f32 	%f13, [%rd20+4];
	ld.global.f32 	%f14, [%rd19+10000];
	fma.rn.f32 	%f15, %f13, %f14, %f12;
	add.s32 	%r7, %r7, 4;
	add.s64 	%rd20, %rd20, 16;
	add.s64 	%rd19, %rd19, 40000;
	setp.ne.s32 	%p1, %r7, 2500;
	@%p1 bra 	$L__BB0_1;
	cvta.to.global.u64 	%rd16, %rd7;
	mad.lo.s32 	%r6, %r1, 2500, %r2;
	mul.wide.u32 	%rd17, %r6, 4;
	add.s64 	%rd18, %rd16, %rd17;
	st.global.f32 	[%rd18], %f15;
	ret;

}


// ===== COMPILED SASS (sm_100) =====

	.target	sm_100

	.elftype	@"ET_EXEC"


//--------------------- .note.nv.tkinfo           --------------------------
	.section	.note.nv.tkinfo,"",@"SHT_NOTE"
	.sectionflags	@"SHF_NOTE_NV_TKINFO"
	.tkinfo
        /*0018*/ 	.word	0x00000002
        /*0030*/ 	.string	""
        /*0030*/ 	.string	"ptxas"
        /*0030*/ 	.string	"Cuda compilation tools, release 13.0, V13.0.88"
        /*0030*/ 	.string	"Build cuda_13.0.r13.0/compiler.36424714_0"
        /*0030*/ 	.string	"-arch sm_100 -m 64 "



//--------------------- .note.nv.cuinfo           --------------------------
	.section	.note.nv.cuinfo,"",@"SHT_NOTE"
	.sectionflags	@"SHF_NOTE_NV_CUINFO"
        /*0018*/ 	.short	0x0002
        /*001a*/ 	.short	0x0064
        /*001c*/ 	.short	0x0082
	.zero		2


//--------------------- .nv.info                  --------------------------
	.section	.nv.info,"",@"SHT_CUDA_INFO"
	.align	4


	//----- nvinfo : EIATTR_REGCOUNT
	.align		4
        /*0000*/ 	.byte	0x04, 0x2f
        /*0002*/ 	.short	(.L_1 - .L_0)
	.align		4
.L_0:
        /*0004*/ 	.word	index@(_Z15MatrixMulKernelPfS_S_)
        /*0008*/ 	.word	0x0000001e


	//----- nvinfo : EIATTR_FRAME_SIZE
	.align		4
.L_1:
        /*000c*/ 	.byte	0x04, 0x11
        /*000e*/ 	.short	(.L_3 - .L_2)
	.align		4
.L_2:
        /*0010*/ 	.word	index@(_Z15MatrixMulKernelPfS_S_)
        /*0014*/ 	.word	0x00000000


	//----- nvinfo : EIATTR_MIN_STACK_SIZE
	.align		4
.L_3:
        /*0018*/ 	.byte	0x04, 0x12
        /*001a*/ 	.short	(.L_5 - .L_4)
	.align		4
.L_4:
        /*001c*/ 	.word	index@(_Z15MatrixMulKernelPfS_S_)
        /*0020*/ 	.word	0x00000000
.L_5:


//--------------------- .nv.compat                --------------------------
	.section	.nv.compat,"",@"SHT_CUDA_COMPAT_INFO"
	.align	4
        /*0000*/ 	.byte	0x02, 0x09, 0x00, 0x00, 0x02, 0x02, 0x01, 0x00, 0x02, 0x05, 0x05, 0x00, 0x03, 0x07, 0x01, 0x01
        /*0010*/ 	.byte	0x02, 0x03, 0x00, 0x00, 0x02, 0x06, 0x01, 0x00, 0x04, 0x0b, 0x08, 0x00, 0x09, 0x00, 0x00, 0x00
        /*0020*/ 	.byte	0x00, 0x00, 0x00, 0x00


//--------------------- .nv.info._Z15MatrixMulKernelPfS_S_ --------------------------
	.section	.nv.info._Z15MatrixMulKernelPfS_S_,"",@"SHT_CUDA_INFO"
	.sectionflags	@""
	.align	4


	//----- nvinfo : EIATTR_CUDA_API_VERSION
	.align		4
        /*0000*/ 	.byte	0x04, 0x37
        /*0002*/ 	.short	(.L_7 - .L_6)
.L_6:
        /*0004*/ 	.word	0x00000082


	//----- nvinfo : EIATTR_KPARAM_INFO
	.align		4
.L_7:
        /*0008*/ 	.byte	0x04, 0x17
        /*000a*/ 	.short	(.L_9 - .L_8)
.L_8:
        /*000c*/ 	.word	0x00000000
        /*0010*/ 	.short	0x0002
        /*0012*/ 	.short	0x0010
        /*0014*/ 	.byte	0x00, 0xf5, 0x21, 0x00


	//----- nvinfo : EIATTR_KPARAM_INFO
	.align		4
.L_9:
        /*0018*/ 	.byte	0x04, 0x17
        /*001a*/ 	.short	(.L_11 - .L_10)
.L_10:
        /*001c*/ 	.word	0x00000000
        /*0020*/ 	.short	0x0001
        /*0022*/ 	.short	0x0008
        /*0024*/ 	.byte	0x00, 0xf5, 0x21, 0x00


	//----- nvinfo : EIATTR_KPARAM_INFO
	.align		4
.L_11:
        /*0028*/ 	.byte	0x04, 0x17
        /*002a*/ 	.short	(.L_13 - .L_12)
.L_12:
        /*002c*/ 	.word	0x00000000
        /*0030*/ 	.short	0x0000
        /*0032*/ 	.short	0x0000
        /*0034*/ 	.byte	0x00, 0xf5, 0x21, 0x00


	//----- nvinfo : EIATTR_SPARSE_MMA_MASK
	.align		4
.L_13:
        /*0038*/ 	.byte	0x03, 0x50
        /*003a*/ 	.short	0x0000


	//----- nvinfo : EIATTR_MAXREG_COUNT
	.align		4
        /*003c*/ 	.byte	0x03, 0x1b
        /*003e*/ 	.short	0x00ff


	//----- nvinfo : EIATTR_MERCURY_ISA_VERSION
	.align		4
        /*0040*/ 	.byte	0x03, 0x5f
        /*0042*/ 	.short	0x0101


	//----- nvinfo : EIATTR_VRC_CTA_INIT_COUNT
	.align		4
        /*0044*/ 	.byte	0x02, 0x4a
	.zero		1
	.zero		1


	//----- nvinfo : EIATTR_EXIT_INSTR_OFFSETS
	.align		4
        /*0048*/ 	.byte	0x04, 0x1c
        /*004a*/ 	.short	(.L_15 - .L_14)


	//   ....[0]....
.L_14:
        /*004c*/ 	.word	0x00000e80


	//----- nvinfo : EIATTR_CBANK_PARAM_SIZE
	.align		4
.L_15:
        /*0050*/ 	.byte	0x03, 0x19
        /*0052*/ 	.short	0x0018


	//----- nvinfo : EIATTR_PARAM_CBANK
	.align		4
        /*0054*/ 	.byte	0x04, 0x0a
        /*0056*/ 	.short	(.L_17 - .L_16)
	.align		4
.L_16:
        /*0058*/ 	.word	index@(.nv.constant0._Z15MatrixMulKernelPfS_S_)
        /*005c*/ 	.short	0x0380
        /*005e*/ 	.short	0x0018


	//----- nvinfo : EIATTR_SW_WAR
	.align		4
.L_17:
        /*0060*/ 	.byte	0x04, 0x36
        /*0062*/ 	.short	(.L_19 - .L_18)
.L_18:
        /*0064*/ 	.word	0x00000008
.L_19:


//--------------------- .nv.callgraph             --------------------------
	.section	.nv.callgraph,"",@"SHT_CUDA_CALLGRAPH"
	.align	4
	.sectionentsize	8
	.align		4
        /*0000*/ 	.word	0x00000000
	.align		4
        /*0004*/ 	.word	0xffffffff
	.align		4
        /*0008*/ 	.word	0x00000000
	.align		4
        /*000c*/ 	.word	0xfffffffe
	.align		4
        /*0010*/ 	.word	0x00000000
	.align		4
        /*0014*/ 	.word	0xfffffffd
	.align		4
        /*0018*/ 	.word	0x00000000
	.align		4
        /*001c*/ 	.word	0xfffffffc


//--------------------- .text._Z15MatrixMulKernelPfS_S_ --------------------------
	.section	.text._Z15MatrixMulKernelPfS_S_,"ax",@progbits
	.align	128
        .global         _Z15MatrixMulKernelPfS_S_
        .type           _Z15MatrixMulKernelPfS_S_,@function
        .size           _Z15MatrixMulKernelPfS_S_,(.L_x_2 - _Z15MatrixMulKernelPfS_S_)
        .other          _Z15MatrixMulKernelPfS_S_,@"STO_CUDA_ENTRY STV_DEFAULT"
_Z15MatrixMulKernelPfS_S_:
.text._Z15MatrixMulKernelPfS_S_:
[----:B------:R-:W-:Y:S01]  /*0000*/  LDC R1, c[0x0][0x37c] ;  /* 0x0000df00ff017b82 */ /* 0x000fe20000000800 */
[----:B------:R-:W0:Y:S07]  /*0010*/  S2R R6, SR_TID.X ;  /* 0x0000000000067919 */ /* 0x000e2e0000002100 */
[----:B------:R-:W0:Y:S01]  /*0020*/  LDC.64 R2, c[0x0][0x380] ;  /* 0x0000e000ff027b82 */ /* 0x000e220000000a00 */
[----:B------:R-:W1:Y:S01]  /*0030*/  LDCU.64 UR6, c[0x0][0x358] ;  /* 0x00006b00ff0677ac */ /* 0x000e620008000a00 */
[----:B------:R-:W2:Y:S06]  /*0040*/  S2R R7, SR_TID.Y ;  /* 0x0000000000077919 */ /* 0x000eac0000002200 */
[----:B------:R-:W2:Y:S01]  /*0050*/  LDC.64 R4, c[0x0][0x388] ;  /* 0x0000e200ff047b82 */ /* 0x000ea20000000a00 */
[----:B0-----:R-:W-:-:S04]  /*0060*/  IMAD.WIDE.U32 R2, R6, 0x2710, R2 ;  /* 0x0000271006027825 */ /* 0x001fc800078e0002 */
[----:B--2---:R-:W-:Y:S01]  /*0070*/  IMAD.WIDE.U32 R4, R7, 0x4, R4 ;  /* 0x0000000407047825 */ /* 0x004fe200078e0004 */
[----:B-1----:R-:W2:Y:S04]  /*0080*/  LDG.E R0, desc[UR6][R2.64] ;  /* 0x0000000602007981 */ /* 0x002ea8000c1e1900 */
[----:B------:R-:W2:Y:S04]  /*0090*/  LDG.E R9, desc[UR6][R4.64] ;  /* 0x0000000604097981 */ /* 0x000ea8000c1e1900 */
[----:B------:R-:W3:Y:S04]  /*00a0*/  LDG.E R11, desc[UR6][R2.64+0x4] ;  /* 0x00000406020b7981 */ /* 0x000ee8000c1e1900 */
[----:B------:R-:W3:Y:S04]  /*00b0*/  LDG.E R8, desc[UR6][R4.64+0x2710] ;  /* 0x0027100604087981 */ /* 0x000ee8000c1e1900 */
[----:B------:R-:W4:Y:S04]  /*00c0*/  LDG.E R13, desc[UR6][R2.64+0x8] ;  /* 0x00000806020d7981 */ /* 0x000f28000c1e1900 */
[----:B------:R-:W4:Y:S04]  /*00d0*/  LDG.E R10, desc[UR6][R4.64+0x4e20] ;  /* 0x004e2006040a7981 */ /* 0x000f28000c1e1900 */
[----:B------:R-:W5:Y:S04]  /*00e0*/  LDG.E R15, desc[UR6][R2.64+0xc] ;  /* 0x00000c06020f7981 */ /* 0x000f68000c1e1900 */
[----:B------:R-:W5:Y:S01]  /*00f0*/  LDG.E R16, desc[UR6][R4.64+0x7530] ;  /* 0x0075300604107981 */ /* 0x000f62000c1e1900 */
[----:B------:R-:W-:Y:S01]  /*0100*/  UMOV UR4, 0x4 ;  /* 0x0000000400047882 */ /* 0x000fe20000000000 */
[----:B--2---:R-:W-:-:S04]  /*0110*/  FFMA R0, R0, R9, RZ ;  /* 0x0000000900007223 */ /* 0x004fc800000000ff */
[----:B---3--:R-:W-:Y:S01]  /*0120*/  FFMA R0, R11, R8, R0 ;  /* 0x000000080b007223 */ /* 0x008fe20000000000 */
[----:B------:R-:W-:Y:S02]  /*0130*/  IADD3 R11, P0, PT, R2, 0x18, RZ ;  /* 0x00000018020b7810 */ /* 0x000fe40007f1e0ff */
[----:B------:R-:W-:-:S04]  /*0140*/  IADD3 R8, P1, PT, R4, 0xea60, RZ ;  /* 0x0000ea6004087810 */ /* 0x000fc80007f3e0ff */
[----:B------:R-:W-:Y:S01]  /*0150*/  IADD3.X R9, PT, PT, RZ, R5, RZ, P1, !PT ;  /* 0x00000005ff097210 */ /* 0x000fe20000ffe4ff */
[----:B----4-:R-:W-:Y:S01]  /*0160*/  FFMA R0, R13, R10, R0 ;  /* 0x0000000a0d007223 */ /* 0x010fe20000000000 */
[----:B------:R-:W-:-:S03]  /*0170*/  IADD3.X R10, PT, PT, RZ, R3, RZ, P0, !PT ;  /* 0x00000003ff0a7210 */ /* 0x000fc600007fe4ff */
[----:B-----5:R-:W-:-:S07]  /*0180*/  FFMA R16, R15, R16, R0 ;  /* 0x000000100f107223 */ /* 0x020fce0000000000 */
.L_x_0:
[----:B------:R-:W-:Y:S02]  /*0190*/  MOV R4, R11 ;  /* 0x0000000b00047202 */ /* 0x000fe40000000f00 */
[----:B------:R-:W-:Y:S02]  /*01a0*/  MOV R5, R10 ;  /* 0x0000000a00057202 */ /* 0x000fe40000000f00 */
[----:B------:R-:W-:Y:S02]  /*01b0*/  MOV R2, R8 ;  /* 0x0000000800027202 */ /* 0x000fe40000000f00 */
[----:B------:R-:W-:Y:S01]  /*01c0*/  MOV R3, R9 ;  /* 0x0000000900037202 */ /* 0x000fe20000000f00 */
[----:B------:R-:W2:Y:S04]  /*01d0*/  LDG.E R23, desc[UR6][R4.64+-0x8] ;  /* 0xfffff80604177981 */ /* 0x000ea8000c1e1900 */
[----:B------:R-:W2:Y:S04]  /*01e0*/  LDG.E R20, desc[UR6][R2.64+-0x4e20] ;  /* 0xffb1e00602147981 */ /* 0x000ea8000c1e1900 */
[----:B------:R-:W3:Y:S04]  /*01f0*/  LDG.E R25, desc[UR6][R4.64+-0x4] ;  /* 0xfffffc0604197981 */ /* 0x000ee8000c1e1900 */
[----:B------:R-:W3:Y:S04]  /*0200*/  LDG.E R22, desc[UR6][R2.64+-0x2710] ;  /* 0xffd8f00602167981 */ /* 0x000ee8000c1e1900 */
[----:B------:R-:W4:Y:S04]  /*0210*/  LDG.E R19, desc[UR6][R4.64] ;  /* 0x0000000604137981 */ /* 0x000f28000c1e1900 */
[----:B------:R-:W4:Y:S04]  /*0220*/  LDG.E R24, desc[UR6][R2.64] ;  /* 0x0000000602187981 */ /* 0x000f28000c1e1900 */
[----:B------:R-:W5:Y:S04]  /*0230*/  LDG.E R9, desc[UR6][R4.64+0x4] ;  /* 0x0000040604097981 */ /* 0x000f68000c1e1900 */
        /* <DEDUP_REMOVED lines=10> */
[----:B------:R-:W5:Y:S01]  /*02e0*/  LDG.E R21, desc[UR6][R2.64+0xea60] ;  /* 0x00ea600602157981 */ /* 0x000f62000c1e1900 */
[----:B--2---:R-:W-:-:S03]  /*02f0*/  FFMA R16, R23, R20, R16 ;  /* 0x0000001417107223 */ /* 0x004fc60000000010 */
[----:B------:R-:W2:Y:S04]  /*0300*/  LDG.E R20, desc[UR6][R4.64+0x1c] ;  /* 0x00001c0604147981 */ /* 0x000ea8000c1e1900 */
[----:B------:R-:W2:Y:S01]  /*0310*/  LDG.E R23, desc[UR6][R2.64+0x11170] ;  /* 0x0111700602177981 */ /* 0x000ea2000c1e1900 */
[----:B---3--:R-:W-:-:S03]  /*0320*/  FFMA R16, R25, R22, R16 ;  /* 0x0000001619107223 */ /* 0x008fc60000000010 */
[----:B------:R-:W3:Y:S04]  /*0330*/  LDG.E R22, desc[UR6][R4.64+0x20] ;  /* 0x0000200604167981 */ /* 0x000ee8000c1e1900 */
[----:B------:R-:W3:Y:S01]  /*0340*/  LDG.E R25, desc[UR6][R2.64+0x13880] ;  /* 0x0138800602197981 */ /* 0x000ee2000c1e1900 */
[----:B----4-:R-:W-:-:S03]  /*0350*/  FFMA R24, R19, R24, R16 ;  /* 0x0000001813187223 */ /* 0x010fc60000000010 */
[----:B------:R-:W4:Y:S04]  /*0360*/  LDG.E R16, desc[UR6][R4.64+0x24] ;  /* 0x0000240604107981 */ /* 0x000f28000c1e1900 */
[----:B------:R-:W4:Y:S01]  /*0370*/  LDG.E R19, desc[UR6][R2.64+0x15f90] ;  /* 0x015f900602137981 */ /* 0x000f22000c1e1900 */
[----:B-----5:R-:W-:-:S03]  /*0380*/  FFMA R27, R9, R0, R24 ;  /* 0x00000000091b7223 */ /* 0x020fc60000000018 */
[----:B------:R-:W5:Y:S04]  /*0390*/  LDG.E R0, desc[UR6][R4.64+0x28] ;  /* 0x0000280604007981 */ /* 0x000f68000c1e1900 */
[----:B------:R-:W5:Y:S01]  /*03a0*/  LDG.E R9, desc[UR6][R2.64+0x186a0] ;  /* 0x0186a00602097981 */ /* 0x000f62000c1e1900 */
[----:B------:R-:W-:-:S03]  /*03b0*/  FFMA R27, R8, R11, R27 ;  /* 0x0000000b081b7223 */ /* 0x000fc6000000001b */
        /* <DEDUP_REMOVED lines=152> */
[----:B------:R-:W-:Y:S01]  /*0d40*/  UIADD3 UR4, UPT, UPT, UR4, 0x40, URZ ;  /* 0x0000004004047890 */ /* 0x000fe2000fffe0ff */
[----:B---3--:R-:W-:-:S03]  /*0d50*/  FFMA R25, R25, R22, R24 ;  /* 0x0000001619197223 */ /* 0x008fc60000000018 */
[----:B------:R-:W-:Y:S01]  /*0d60*/  UISETP.NE.AND UP0, UPT, UR4, 0x9c4, UPT ;  /* 0x000009c40400788c */ /* 0x000fe2000bf05270 */
[----:B----4-:R-:W-:-:S04]  /*0d70*/  FFMA R19, R16, R19, R25 ;  /* 0x0000001310137223 */ /* 0x010fc80000000019 */
[----:B-----5:R-:W-:-:S04]  /*0d80*/  FFMA R9, R0, R9, R19 ;  /* 0x0000000900097223 */ /* 0x020fc80000000013 */
[----:B------:R-:W-:Y:S01]  /*0d90*/  FFMA R9, R8, R11, R9 ;  /* 0x0000000b08097223 */ /* 0x000fe20000000009 */
[----:B------:R-:W-:Y:S02]  /*0da0*/  IADD3 R11, P0, PT, R4, 0x100, RZ ;  /* 0x00000100040b7810 */ /* 0x000fe40007f1e0ff */
[----:B------:R-:W-:Y:S01]  /*0db0*/  IADD3 R8, P1, PT, R2, 0x9c400, RZ ;  /* 0x0009c40002087810 */ /* 0x000fe20007f3e0ff */
[----:B------:R-:W-:-:S04]  /*0dc0*/  FFMA R9, R14, R17, R9 ;  /* 0x000000110e097223 */ /* 0x000fc80000000009 */
[----:B------:R-:W-:Y:S01]  /*0dd0*/  FFMA R15, R12, R15, R9 ;  /* 0x0000000f0c0f7223 */ /* 0x000fe20000000009 */
[----:B------:R-:W-:-:S03]  /*0de0*/  IADD3.X R9, PT, PT, RZ, R3, RZ, P1, !PT ;  /* 0x00000003ff097210 */ /* 0x000fc60000ffe4ff */
[----:B------:R-:W-:-:S04]  /*0df0*/  FFMA R10, R10, R13, R15 ;  /* 0x0000000d0a0a7223 */ /* 0x000fc8000000000f */
[----:B------:R-:W-:Y:S01]  /*0e00*/  FFMA R21, R21, R18, R10 ;  /* 0x0000001215157223 */ /* 0x000fe2000000000a */
[----:B------:R-:W-:-:S03]  /*0e10*/  IADD3.X R10, PT, PT, RZ, R5, RZ, P0, !PT ;  /* 0x00000005ff0a7210 */ /* 0x000fc600007fe4ff */
[----:B--2---:R-:W-:Y:S01]  /*0e20*/  FFMA R16, R20, R23, R21 ;  /* 0x0000001714107223 */ /* 0x004fe20000000015 */
[----:B------:R-:W-:Y:S06]  /*0e30*/  BRA.U UP0, `(.L_x_0) ;  /* 0xfffffff100d47547 */ /* 0x000fec000b83ffff */
[----:B------:R-:W0:Y:S01]  /*0e40*/  LDC.64 R2, c[0x0][0x390] ;  /* 0x0000e400ff027b82 */ /* 0x000e220000000a00 */
[----:B------:R-:W-:-:S04]  /*0e50*/  IMAD R7, R7, 0x9c4, R6 ;  /* 0x000009c407077824 */ /* 0x000fc800078e0206 */
[----:B0-----:R-:W-:-:S05]  /*0e60*/  IMAD.WIDE.U32 R2, R7, 0x4, R2 ;  /* 0x0000000407027825 */ /* 0x001fca00078e0002 */
[----:B------:R-:W-:Y:S01]  /*0e70*/  STG.E desc[UR6][R2.64], R16 ;  /* 0x0000001002007986 */ /* 0x000fe2000c101906 */
[----:B------:R-:W-:Y:S05]  /*0e80*/  EXIT ;  /* 0x000000000000794d */ /* 0x000fea0003800000 */
.L_x_1:
[----:B------:R-:W-:-:S00]  /*0e90*/  BRA `(.L_x_1) ;  /* 0xfffffffc00fc7947 */ /* 0x000fc0000383ffff */
[----:B------:R-:W-:-:S00]  /*0ea0*/  NOP ;  /* 0x0000000000007918 */ /* 0x000fc00000000000 */
        /* <DEDUP_REMOVED lines=13> */
.L_x_2:


//--------------------- .nv.shared.reserved.0     --------------------------
	.section	.nv.shared.reserved.0,"aw",@nobits
	.weak		__nv_reservedSMEM_offset_0_alias
	.size		__nv_reservedSMEM_offset_0_alias, 0, 64
	.other		__nv_reservedSMEM_offset_0_alias,@"STO_CUDA_RESERVED_SHARED STV_DEFAULT"
__nv_reservedSMEM_offset_0_alias:
	.zero		0
	.zero		64


//--------------------- .nv.constant0._Z15MatrixMulKernelPfS_S_ --------------------------
	.section	.nv.constant0._Z15MatrixMulKernelPfS_S_,"a",@progbits
	.sectionflags	@""
	.align	4
.nv.constant0._Z15MatrixMulKernelPfS_S_:
	.zero		920


//--------------------- SYMBOLS --------------------------

	.type		.nv.reservedSmem.offset0,@object
	.size		.nv.reservedSmem.offset0,0x4
